	.headerflags	@"EF_CUDA_TEXMODE_UNIFIED EF_CUDA_64BIT_ADDRESS EF_CUDA_ACCELERATORS EF_CUDA_SM90 EF_CUDA_VIRTUAL_SM(EF_CUDA_SM90)"
	.elftype	@"ET_EXEC"


//--------------------- .nv.info                  --------------------------
	.section	.nv.info,"",@"SHT_CUDA_INFO"
	.align	4


	//----- nvinfo : EIATTR_REGCOUNT
	.align		4
        /*0000*/ 	.byte	0x04, 0x2f
        /*0002*/ 	.short	(.L_3 - .L_2)
	.align		4
.L_2:
        /*0004*/ 	.word	index@(triton_poi_fused__native_batch_norm_legit_no_training__unsafe_index_add_mul_relu_sub_threshold_backward_49)
        /*0008*/ 	.word	0x00000020


	//----- nvinfo : EIATTR_MIN_STACK_SIZE
	.align		4
.L_3:
        /*000c*/ 	.byte	0x04, 0x12
        /*000e*/ 	.short	(.L_5 - .L_4)
	.align		4
.L_4:
        /*0010*/ 	.word	index@(triton_poi_fused__native_batch_norm_legit_no_training__unsafe_index_add_mul_relu_sub_threshold_backward_49)
        /*0014*/ 	.word	0x00000000


	//----- nvinfo : EIATTR_FRAME_SIZE
	.align		4
.L_5:
        /*0018*/ 	.byte	0x04, 0x11
        /*001a*/ 	.short	(.L_7 - .L_6)
	.align		4
.L_6:
        /*001c*/ 	.word	index@(triton_poi_fused__native_batch_norm_legit_no_training__unsafe_index_add_mul_relu_sub_threshold_backward_49)
        /*0020*/ 	.word	0x00000000


	//----- nvinfo : EIATTR_MIN_STACK_SIZE
	.align		4
.L_7:
        /*0024*/ 	.byte	0x04, 0x12
        /*0026*/ 	.short	(.L_9 - .L_8)
	.align		4
.L_8:
        /*0028*/ 	.word	index@(triton_poi_fused__native_batch_norm_legit_no_training__unsafe_index_add_mul_relu_sub_threshold_backward_49)
        /*002c*/ 	.word	0x00000000
.L_9:


//--------------------- .nv.info.triton_poi_fused__native_batch_norm_legit_no_training__unsafe_index_add_mul_relu_sub_threshold_backward_49 --------------------------
	.section	.nv.info.triton_poi_fused__native_batch_norm_legit_no_training__unsafe_index_add_mul_relu_sub_threshold_backward_49,"",@"SHT_CUDA_INFO"
	.sectionflags	@""
	.align	4


	//----- nvinfo : EIATTR_CUDA_API_VERSION
	.align		4
        /*0000*/ 	.byte	0x04, 0x37
        /*0002*/ 	.short	(.L_11 - .L_10)
.L_10:
        /*0004*/ 	.word	0x0000007c


	//----- nvinfo : EIATTR_KPARAM_INFO
	.align		4
.L_11:
        /*0008*/ 	.byte	0x04, 0x17
        /*000a*/ 	.short	(.L_13 - .L_12)
.L_12:
        /*000c*/ 	.word	0x00000000
        /*0010*/ 	.short	0x0014
        /*0012*/ 	.short	0x00a0
        /*0014*/ 	.byte	0x00, 0xf0, 0x11, 0x00


	//----- nvinfo : EIATTR_KPARAM_INFO
	.align		4
.L_13:
        /*0018*/ 	.byte	0x04, 0x17
        /*001a*/ 	.short	(.L_15 - .L_14)
.L_14:
        /*001c*/ 	.word	0x00000000
        /*0020*/ 	.short	0x0013
        /*0022*/ 	.short	0x0098
        /*0024*/ 	.byte	0x00, 0xf4, 0x21, 0x00


	//----- nvinfo : EIATTR_KPARAM_INFO
	.align		4
.L_15:
        /*0028*/ 	.byte	0x04, 0x17
        /*002a*/ 	.short	(.L_17 - .L_16)
.L_16:
        /*002c*/ 	.word	0x00000000
        /*0030*/ 	.short	0x0012
        /*0032*/ 	.short	0x0090
        /*0034*/ 	.byte	0x00, 0xf4, 0x21, 0x00


	//----- nvinfo : EIATTR_KPARAM_INFO
	.align		4
.L_17:
        /*0038*/ 	.byte	0x04, 0x17
        /*003a*/ 	.short	(.L_19 - .L_18)
.L_18:
        /*003c*/ 	.word	0x00000000
        /*0040*/ 	.short	0x0011
        /*0042*/ 	.short	0x0088
        /*0044*/ 	.byte	0x00, 0xf4, 0x21, 0x00


	//----- nvinfo : EIATTR_KPARAM_INFO
	.align		4
.L_19:
        /*0048*/ 	.byte	0x04, 0x17
        /*004a*/ 	.short	(.L_21 - .L_20)
.L_20:
        /*004c*/ 	.word	0x00000000
        /*0050*/ 	.short	0x0010
        /*0052*/ 	.short	0x0080
        /*0054*/ 	.byte	0x00, 0xf4, 0x21, 0x00


	//----- nvinfo : EIATTR_KPARAM_INFO
	.align		4
.L_21:
        /*0058*/ 	.byte	0x04, 0x17
        /*005a*/ 	.short	(.L_23 - .L_22)
.L_22:
        /*005c*/ 	.word	0x00000000
        /*0060*/ 	.short	0x000f
        /*0062*/ 	.short	0x0078
        /*0064*/ 	.byte	0x00, 0xf4, 0x21, 0x00


	//----- nvinfo : EIATTR_KPARAM_INFO
	.align		4
.L_23:
        /*0068*/ 	.byte	0x04, 0x17
        /*006a*/ 	.short	(.L_25 - .L_24)
.L_24:
        /*006c*/ 	.word	0x00000000
        /*0070*/ 	.short	0x000e
        /*0072*/ 	.short	0x0070
        /*0074*/ 	.byte	0x00, 0xf4, 0x21, 0x00


	//----- nvinfo : EIATTR_KPARAM_INFO
	.align		4
.L_25:
        /*0078*/ 	.byte	0x04, 0x17
        /*007a*/ 	.short	(.L_27 - .L_26)
.L_26:
        /*007c*/ 	.word	0x00000000
        /*0080*/ 	.short	0x000d
        /*0082*/ 	.short	0x0068
        /*0084*/ 	.byte	0x00, 0xf4, 0x21, 0x00


	//----- nvinfo : EIATTR_KPARAM_INFO
	.align		4
.L_27:
        /*0088*/ 	.byte	0x04, 0x17
        /*008a*/ 	.short	(.L_29 - .L_28)
.L_28:
        /*008c*/ 	.word	0x00000000
        /*0090*/ 	.short	0x000c
        /*0092*/ 	.short	0x0060
        /*0094*/ 	.byte	0x00, 0xf4, 0x21, 0x00


	//----- nvinfo : EIATTR_KPARAM_INFO
	.align		4
.L_29:
        /*0098*/ 	.byte	0x04, 0x17
        /*009a*/ 	.short	(.L_31 - .L_30)
.L_30:
        /*009c*/ 	.word	0x00000000
        /*00a0*/ 	.short	0x000b
        /*00a2*/ 	.short	0x0058
        /*00a4*/ 	.byte	0x00, 0xf4, 0x21, 0x00


	//----- nvinfo : EIATTR_KPARAM_INFO
	.align		4
.L_31:
        /*00a8*/ 	.byte	0x04, 0x17
        /*00aa*/ 	.short	(.L_33 - .L_32)
.L_32:
        /*00ac*/ 	.word	0x00000000
        /*00b0*/ 	.short	0x000a
        /*00b2*/ 	.short	0x0050
        /*00b4*/ 	.byte	0x00, 0xf4, 0x21, 0x00


	//----- nvinfo : EIATTR_KPARAM_INFO
	.align		4
.L_33:
        /*00b8*/ 	.byte	0x04, 0x17
        /*00ba*/ 	.short	(.L_35 - .L_34)
.L_34:
        /*00bc*/ 	.word	0x00000000
        /*00c0*/ 	.short	0x0009
        /*00c2*/ 	.short	0x0048
        /*00c4*/ 	.byte	0x00, 0xf4, 0x21, 0x00


	//----- nvinfo : EIATTR_KPARAM_INFO
	.align		4
.L_35:
        /*00c8*/ 	.byte	0x04, 0x17
        /*00ca*/ 	.short	(.L_37 - .L_36)
.L_36:
        /*00cc*/ 	.word	0x00000000
        /*00d0*/ 	.short	0x0008
        /*00d2*/ 	.short	0x0040
        /*00d4*/ 	.byte	0x00, 0xf4, 0x21, 0x00


	//----- nvinfo : EIATTR_KPARAM_INFO
	.align		4
.L_37:
        /*00d8*/ 	.byte	0x04, 0x17
        /*00da*/ 	.short	(.L_39 - .L_38)
.L_38:
        /*00dc*/ 	.word	0x00000000
        /*00e0*/ 	.short	0x0007
        /*00e2*/ 	.short	0x0038
        /*00e4*/ 	.byte	0x00, 0xf4, 0x21, 0x00


	//----- nvinfo : EIATTR_KPARAM_INFO
	.align		4
.L_39:
        /*00e8*/ 	.byte	0x04, 0x17
        /*00ea*/ 	.short	(.L_41 - .L_40)
.L_40:
        /*00ec*/ 	.word	0x00000000
        /*00f0*/ 	.short	0x0006
        /*00f2*/ 	.short	0x0030
        /*00f4*/ 	.byte	0x00, 0xf4, 0x21, 0x00


	//----- nvinfo : EIATTR_KPARAM_INFO
	.align		4
.L_41:
        /*00f8*/ 	.byte	0x04, 0x17
        /*00fa*/ 	.short	(.L_43 - .L_42)
.L_42:
        /*00fc*/ 	.word	0x00000000
        /*0100*/ 	.short	0x0005
        /*0102*/ 	.short	0x0028
        /*0104*/ 	.byte	0x00, 0xf4, 0x21, 0x00


	//----- nvinfo : EIATTR_KPARAM_INFO
	.align		4
.L_43:
        /*0108*/ 	.byte	0x04, 0x17
        /*010a*/ 	.short	(.L_45 - .L_44)
.L_44:
        /*010c*/ 	.word	0x00000000
        /*0110*/ 	.short	0x0004
        /*0112*/ 	.short	0x0020
        /*0114*/ 	.byte	0x00, 0xf4, 0x21, 0x00


	//----- nvinfo : EIATTR_KPARAM_INFO
	.align		4
.L_45:
        /*0118*/ 	.byte	0x04, 0x17
        /*011a*/ 	.short	(.L_47 - .L_46)
.L_46:
        /*011c*/ 	.word	0x00000000
        /*0120*/ 	.short	0x0003
        /*0122*/ 	.short	0x0018
        /*0124*/ 	.byte	0x00, 0xf4, 0x21, 0x00


	//----- nvinfo : EIATTR_KPARAM_INFO
	.align		4
.L_47:
        /*0128*/ 	.byte	0x04, 0x17
        /*012a*/ 	.short	(.L_49 - .L_48)
.L_48:
        /*012c*/ 	.word	0x00000000
        /*0130*/ 	.short	0x0002
        /*0132*/ 	.short	0x0010
        /*0134*/ 	.byte	0x00, 0xf4, 0x21, 0x00


	//----- nvinfo : EIATTR_KPARAM_INFO
	.align		4
.L_49:
        /*0138*/ 	.byte	0x04, 0x17
        /*013a*/ 	.short	(.L_51 - .L_50)
.L_50:
        /*013c*/ 	.word	0x00000000
        /*0140*/ 	.short	0x0001
        /*0142*/ 	.short	0x0008
        /*0144*/ 	.byte	0x00, 0xf4, 0x21, 0x00


	//----- nvinfo : EIATTR_KPARAM_INFO
	.align		4
.L_51:
        /*0148*/ 	.byte	0x04, 0x17
        /*014a*/ 	.short	(.L_53 - .L_52)
.L_52:
        /*014c*/ 	.word	0x00000000
        /*0150*/ 	.short	0x0000
        /*0152*/ 	.short	0x0000
        /*0154*/ 	.byte	0x00, 0xf4, 0x21, 0x00


	//----- nvinfo : EIATTR_SPARSE_MMA_MASK
	.align		4
.L_53:
        /*0158*/ 	.byte	0x03, 0x50
        /*015a*/ 	.short	0x0000


	//----- nvinfo : EIATTR_MAXREG_COUNT
	.align		4
        /*015c*/ 	.byte	0x03, 0x1b
        /*015e*/ 	.short	0x00ff


	//----- nvinfo : EIATTR_EXIT_INSTR_OFFSETS
	.align		4
        /*0160*/ 	.byte	0x04, 0x1c
        /*0162*/ 	.short	(.L_55 - .L_54)


	//   ....[0]....
.L_54:
        /*0164*/ 	.word	0x00000a20


	//----- nvinfo : EIATTR_REQNTID
	.align		4
.L_55:
        /*0168*/ 	.byte	0x04, 0x10
        /*016a*/ 	.short	(.L_57 - .L_56)
.L_56:
        /*016c*/ 	.word	0x00000080
        /*0170*/ 	.word	0x00000001
        /*0174*/ 	.word	0x00000001


	//----- nvinfo : EIATTR_CBANK_PARAM_SIZE
	.align		4
.L_57:
        /*0178*/ 	.byte	0x03, 0x19
        /*017a*/ 	.short	0x00a4


	//----- nvinfo : EIATTR_PARAM_CBANK
	.align		4
        /*017c*/ 	.byte	0x04, 0x0a
        /*017e*/ 	.short	(.L_59 - .L_58)
	.align		4
.L_58:
        /*0180*/ 	.word	index@(.nv.constant0.triton_poi_fused__native_batch_norm_legit_no_training__unsafe_index_add_mul_relu_sub_threshold_backward_49)
        /*0184*/ 	.short	0x0210
        /*0186*/ 	.short	0x00a4


	//----- nvinfo : EIATTR_SW_WAR
	.align		4
.L_59:
        /*0188*/ 	.byte	0x04, 0x36
        /*018a*/ 	.short	(.L_61 - .L_60)
.L_60:
        /*018c*/ 	.word	0x00000008
.L_61:


//--------------------- .nv.callgraph             --------------------------
	.section	.nv.callgraph,"",@"SHT_CUDA_CALLGRAPH"
	.align	4
	.sectionentsize	8
	.align		4
        /*0000*/ 	.word	0x00000000
	.align		4
        /*0004*/ 	.word	0xffffffff
	.align		4
        /*0008*/ 	.word	0x00000000
	.align		4
        /*000c*/ 	.word	0xfffffffe
	.align		4
        /*0010*/ 	.word	0x00000000
	.align		4
        /*0014*/ 	.word	0xfffffffd
	.align		4
        /*0018*/ 	.word	0x00000000
	.align		4
        /*001c*/ 	.word	0xfffffffc


//--------------------- .nv.constant4             --------------------------
	.section	.nv.constant4,"a",@progbits
	.align	8
	.align		8
.nv.constant4:
        /*0000*/ 	.dword	_$_str
	.align		8
        /*0008*/ 	.dword	_$_str_$_2


//--------------------- .text.triton_poi_fused__native_batch_norm_legit_no_training__unsafe_index_add_mul_relu_sub_threshold_backward_49 --------------------------
	.section	.text.triton_poi_fused__native_batch_norm_legit_no_training__unsafe_index_add_mul_relu_sub_threshold_backward_49,"ax",@progbits
	.align	128
        .global         triton_poi_fused__native_batch_norm_legit_no_training__unsafe_index_add_mul_relu_sub_threshold_backward_49
        .type           triton_poi_fused__native_batch_norm_legit_no_training__unsafe_index_add_mul_relu_sub_threshold_backward_49,@function
        .size           triton_poi_fused__native_batch_norm_legit_no_training__unsafe_index_add_mul_relu_sub_threshold_backward_49,(.L_x_1 - triton_poi_fused__native_batch_norm_legit_no_training__unsafe_index_add_mul_relu_sub_threshold_backward_49)
        .other          triton_poi_fused__native_batch_norm_legit_no_training__unsafe_index_add_mul_relu_sub_threshold_backward_49,@"STO_CUDA_ENTRY STV_DEFAULT"
triton_poi_fused__native_batch_norm_legit_no_training__unsafe_index_add_mul_relu_sub_threshold_backward_49:
.text.triton_poi_fused__native_batch_norm_legit_no_training__unsafe_index_add_mul_relu_sub_threshold_backward_49:
[----:B------:R-:W-:Y:S01]  /*0000*/  LDC R1, c[0x0][0x28] ;  /* 0x00000a00ff017b82 */ /* 0x000fe20000000800 */
[----:B------:R-:W1:Y:S07]  /*0010*/  S2R R3, SR_TID.X ;  /* 0x0000000000037919 */ /* 0x000e6e0000002100 */
[----:B------:R-:W2:Y:S01]  /*0020*/  LDC.64 R6, c[0x0][0x268] ;  /* 0x00009a00ff067b82 */ /* 0x000ea20000000a00 */
[----:B------:R-:W-:Y:S01]  /*0030*/  ULDC.64 UR4, c[0x0][0x208] ;  /* 0x0000820000047ab9 */ /* 0x000fe20000000a00 */
[----:B------:R-:W-:Y:S01]  /*0040*/  ULDC.64 UR6, c[0x0][0x278] ;  /* 0x00009e0000067ab9 */ /* 0x000fe20000000a00 */
[----:B------:R-:W3:Y:S05]  /*0050*/  S2R R0, SR_CTAID.X ;  /* 0x0000000000007919 */ /* 0x000eea0000002500 */
[----:B------:R-:W4:Y:S08]  /*0060*/  LDC.64 R12, c[0x0][0x270] ;  /* 0x00009c00ff0c7b82 */ /* 0x000f300000000a00 */
[----:B------:R-:W5:Y:S08]  /*0070*/  LDC.64 R10, c[0x0][0x298] ;  /* 0x0000a600ff0a7b82 */ /* 0x000f700000000a00 */
[----:B------:R-:W4:Y:S01]  /*0080*/  LDC.64 R8, c[0x0][0x280] ;  /* 0x0000a000ff087b82 */ /* 0x000f220000000a00 */
[----:B-1----:R-:W-:-:S07]  /*0090*/  LOP3.LUT R3, R3, 0x7f, RZ, 0xc0, !PT ;  /* 0x0000007f03037812 */ /* 0x002fce00078ec0ff */
[----:B------:R-:W1:Y:S01]  /*00a0*/  LDC.64 R22, c[0x0][0x218] ;  /* 0x00008600ff167b82 */ /* 0x000e620000000a00 */
[----:B---3--:R-:W-:-:S04]  /*00b0*/  LEA R2, R0, R3, 0x7 ;  /* 0x0000000300027211 */ /* 0x008fc800078e38ff */
[----:B------:R-:W-:-:S03]  /*00c0*/  SHF.R.S32.HI R3, RZ, 0x1f, R2 ;  /* 0x0000001fff037819 */ /* 0x000fc60000011402 */
[----:B------:R-:W3:Y:S01]  /*00d0*/  LDC.64 R24, c[0x0][0x220] ;  /* 0x00008800ff187b82 */ /* 0x000ee20000000a00 */
[----:B------:R-:W-:-:S04]  /*00e0*/  LEA.HI R3, R3, R2, RZ, 0x2 ;  /* 0x0000000203037211 */ /* 0x000fc800078f10ff */
[----:B------:R-:W-:-:S03]  /*00f0*/  SHF.R.S32.HI R4, RZ, 0x2, R3 ;  /* 0x00000002ff047819 */ /* 0x000fc60000011403 */
[----:B------:R-:W3:Y:S01]  /*0100*/  LDC.64 R28, c[0x0][0x228] ;  /* 0x00008a00ff1c7b82 */ /* 0x000ee20000000a00 */
[----:B------:R-:W-:Y:S02]  /*0110*/  LOP3.LUT R21, R3, 0xfffffffc, RZ, 0xc0, !PT ;  /* 0xfffffffc03157812 */ /* 0x000fe400078ec0ff */
[C---:B------:R-:W-:Y:S02]  /*0120*/  LEA.HI R5, R4.reuse, R4, RZ, 0x2 ;  /* 0x0000000404057211 */ /* 0x040fe400078f10ff */
[----:B------:R-:W-:Y:S02]  /*0130*/  IADD3 R21, R2, -R21, RZ ;  /* 0x8000001502157210 */ /* 0x000fe40007ffe0ff */
[----:B------:R-:W-:Y:S01]  /*0140*/  LOP3.LUT R5, R5, 0xfffffffc, RZ, 0xc0, !PT ;  /* 0xfffffffc05057812 */ /* 0x000fe200078ec0ff */
[----:B------:R-:W3:Y:S04]  /*0150*/  LDC.64 R26, c[0x0][0x250] ;  /* 0x00009400ff1a7b82 */ /* 0x000ee80000000a00 */
[----:B------:R-:W-:-:S04]  /*0160*/  IMAD.IADD R4, R4, 0x1, -R5 ;  /* 0x0000000104047824 */ /* 0x000fc800078e0a05 */
[----:B--2---:R-:W-:Y:S01]  /*0170*/  IMAD.WIDE R6, R4, 0x8, R6 ;  /* 0x0000000804067825 */ /* 0x004fe200078e0206 */
[----:B------:R-:W2:Y:S05]  /*0180*/  LDC.64 R16, c[0x0][0x240] ;  /* 0x00009000ff107b82 */ /* 0x000eaa0000000a00 */
[----:B------:R-:W2:Y:S01]  /*0190*/  LDG.E.EL.64 R6, desc[UR4][R6.64] ;  /* 0x0000000406067981 */ /* 0x000ea2000c2e1b00 */
[----:B----4-:R-:W-:-:S04]  /*01a0*/  IMAD.WIDE R12, R21, 0x8, R12 ;  /* 0x00000008150c7825 */ /* 0x010fc800078e020c */
[----:B-----5:R-:W-:Y:S02]  /*01b0*/  IMAD.WIDE R10, R4, 0x8, R10 ;  /* 0x00000008040a7825 */ /* 0x020fe400078e020a */
[----:B------:R-:W4:Y:S02]  /*01c0*/  LDG.E.EL.64 R12, desc[UR4][R12.64] ;  /* 0x000000040c0c7981 */ /* 0x000f24000c2e1b00 */
[----:B0-----:R-:W-:Y:S02]  /*01d0*/  IMAD.WIDE R8, R21, 0x8, R8 ;  /* 0x0000000815087825 */ /* 0x001fe400078e0208 */
[----:B------:R-:W5:Y:S04]  /*01e0*/  LDG.E.EL.64 R10, desc[UR4][R10.64] ;  /* 0x000000040a0a7981 */ /* 0x000f68000c2e1b00 */
[----:B------:R-:W5:Y:S01]  /*01f0*/  LDG.E.EL.64 R8, desc[UR4][R8.64] ;  /* 0x0000000408087981 */ /* 0x000f62000c2e1b00 */
[----:B------:R-:W-:Y:S01]  /*0200*/  SHF.R.S32.HI R3, RZ, 0x18, R0 ;  /* 0x00000018ff037819 */ /* 0x000fe20000011400 */
[----:B-1----:R-:W-:-:S03]  /*0210*/  IMAD.WIDE R22, R2, 0x4, R22 ;  /* 0x0000000402167825 */ /* 0x002fc600078e0216 */
[----:B------:R-:W-:Y:S02]  /*0220*/  SGXT R3, R3, 0x1 ;  /* 0x000000010303781a */ /* 0x000fe40000000200 */
[----:B------:R0:W5:Y:S02]  /*0230*/  LDG.E R5, desc[UR4][R22.64] ;  /* 0x0000000416057981 */ /* 0x000164000c1e1900 */
[----:B------:R-:W-:-:S04]  /*0240*/  LEA.HI R3, R3, R2, RZ, 0x4 ;  /* 0x0000000203037211 */ /* 0x000fc800078f20ff */
[----:B------:R-:W-:-:S05]  /*0250*/  SHF.R.S32.HI R15, RZ, 0x4, R3 ;  /* 0x00000004ff0f7819 */ /* 0x000fca0000011403 */
[----:B------:R-:W-:-:S05]  /*0260*/  IMAD.HI R0, R15, 0x2aaaaaab, RZ ;  /* 0x2aaaaaab0f007827 */ /* 0x000fca00078e02ff */
[----:B------:R-:W-:-:S04]  /*0270*/  SHF.R.U32.HI R3, RZ, 0x1f, R0 ;  /* 0x0000001fff037819 */ /* 0x000fc80000011600 */
[----:B------:R-:W-:-:S05]  /*0280*/  LEA.HI R0, R0, R3, RZ, 0x1b ;  /* 0x0000000300007211 */ /* 0x000fca00078fd8ff */
[----:B------:R-:W-:-:S04]  /*0290*/  IMAD R19, R0, -0xc0, R15 ;  /* 0xffffff4000137824 */ /* 0x000fc800078e020f */
[----:B---3--:R-:W-:-:S04]  /*02a0*/  IMAD.WIDE R24, R19, 0x4, R24 ;  /* 0x0000000413187825 */ /* 0x008fc800078e0218 */
[C---:B------:R-:W-:Y:S02]  /*02b0*/  IMAD.WIDE R28, R19.reuse, 0x4, R28 ;  /* 0x00000004131c7825 */ /* 0x040fe400078e021c */
[----:B------:R5:W3:Y:S02]  /*02c0*/  LDG.E.EL R24, desc[UR4][R24.64] ;  /* 0x0000000418187981 */ /* 0x000ae4000c2e1900 */
[----:B------:R-:W-:Y:S02]  /*02d0*/  IMAD.WIDE R26, R19, 0x4, R26 ;  /* 0x00000004131a7825 */ /* 0x000fe400078e021a */
[----:B------:R1:W3:Y:S02]  /*02e0*/  LDG.E.EL R3, desc[UR4][R28.64] ;  /* 0x000000041c037981 */ /* 0x0002e4000c2e1900 */
[----:B--2---:R-:W-:-:S05]  /*02f0*/  IMAD.WIDE R16, R2, 0x4, R16 ;  /* 0x0000000402107825 */ /* 0x004fca00078e0210 */
[----:B------:R-:W2:Y:S01]  /*0300*/  LDG.E R23, desc[UR4][R16.64] ;  /* 0x0000000410177981 */ /* 0x000ea2000c1e1900 */
[----:B------:R-:W-:Y:S01]  /*0310*/  IMAD.SHL.U32 R15, R15, 0x4, RZ ;  /* 0x000000040f0f7824 */ /* 0x000fe200078e00ff */
[----:B------:R-:W-:-:S04]  /*0320*/  SHF.R.U32.HI R0, RZ, 0x1e, R7 ;  /* 0x0000001eff007819 */ /* 0x000fc80000011607 */
[----:B------:R-:W-:-:S04]  /*0330*/  LOP3.LUT R0, R0, 0x2, RZ, 0xc0, !PT ;  /* 0x0000000200007812 */ /* 0x000fc800078ec0ff */
[----:B------:R-:W-:Y:S02]  /*0340*/  IADD3 R0, P0, R6, R0, RZ ;  /* 0x0000000006007210 */ /* 0x000fe40007f1e0ff */
[C---:B----4-:R-:W-:Y:S01]  /*0350*/  LEA R14, P1, R12.reuse, UR6, 0x2 ;  /* 0x000000060c0e7c11 */ /* 0x050fe2000f8210ff */
[----:B------:R4:W2:Y:S01]  /*0360*/  LDG.E.EL R6, desc[UR4][R26.64] ;  /* 0x000000041a067981 */ /* 0x0008a2000c2e1900 */
[----:B0-----:R-:W-:Y:S01]  /*0370*/  SHF.R.U32.HI R22, RZ, 0x1c, R13 ;  /* 0x0000001cff167819 */ /* 0x001fe2000001160d */
[----:B------:R-:W-:Y:S01]  /*0380*/  IMAD.X R18, RZ, RZ, R7, P0 ;  /* 0x000000ffff127224 */ /* 0x000fe200000e0607 */
[----:B------:R-:W-:Y:S02]  /*0390*/  LEA.HI.X R7, R12, UR7, R13, 0x2, P1 ;  /* 0x000000070c077c11 */ /* 0x000fe400088f140d */
[----:B------:R-:W0:Y:S01]  /*03a0*/  LDC.64 R12, c[0x0][0x248] ;  /* 0x00009200ff0c7b82 */ /* 0x000e220000000a00 */
[----:B-----5:R-:W-:Y:S02]  /*03b0*/  SHF.R.U32.HI R25, RZ, 0x1e, R11 ;  /* 0x0000001eff197819 */ /* 0x020fe4000001160b */
[----:B------:R-:W-:-:S02]  /*03c0*/  SHF.R.U32.HI R20, RZ, 0x1c, R9 ;  /* 0x0000001cff147819 */ /* 0x000fc40000011609 */
[----:B-1----:R-:W-:Y:S02]  /*03d0*/  LEA R29, P1, R8, UR6, 0x2 ;  /* 0x00000006081d7c11 */ /* 0x002fe4000f8210ff */
[----:B------:R-:W-:Y:S02]  /*03e0*/  LOP3.LUT R25, R25, 0x2, RZ, 0xc0, !PT ;  /* 0x0000000219197812 */ /* 0x000fe400078ec0ff */
[----:B------:R-:W-:Y:S02]  /*03f0*/  LOP3.LUT R28, R22, 0x8, RZ, 0xc0, !PT ;  /* 0x00000008161c7812 */ /* 0x000fe400078ec0ff */
[----:B----4-:R-:W-:Y:S02]  /*0400*/  LOP3.LUT R26, R20, 0x8, RZ, 0xc0, !PT ;  /* 0x00000008141a7812 */ /* 0x010fe400078ec0ff */
[----:B------:R-:W-:Y:S01]  /*0410*/  LEA.HI.X R8, R8, UR7, R9, 0x2, P1 ;  /* 0x0000000708087c11 */ /* 0x000fe200088f1409 */
[----:B------:R-:W-:Y:S01]  /*0420*/  ULDC.64 UR6, c[0x0][0x2a8] ;  /* 0x0000aa0000067ab9 */ /* 0x000fe20000000a00 */
[----:B------:R-:W-:-:S02]  /*0430*/  IADD3 R9, P2, R10, R25, RZ ;  /* 0x000000190a097210 */ /* 0x000fc40007f5e0ff */
[----:B------:R-:W-:Y:S02]  /*0440*/  IADD3 R28, P0, R28, R14, RZ ;  /* 0x0000000e1c1c7210 */ /* 0x000fe40007f1e0ff */
[----:B------:R-:W-:Y:S02]  /*0450*/  IADD3 R26, P1, R26, R29, RZ ;  /* 0x0000001d1a1a7210 */ /* 0x000fe40007f3e0ff */
[C---:B------:R-:W-:Y:S01]  /*0460*/  SHF.L.U32 R17, R0.reuse, 0x3, RZ ;  /* 0x0000000300117819 */ /* 0x040fe200000006ff */
[----:B------:R-:W-:Y:S01]  /*0470*/  IMAD.X R14, RZ, RZ, R11, P2 ;  /* 0x000000ffff0e7224 */ /* 0x000fe200010e060b */
[----:B------:R-:W-:Y:S02]  /*0480*/  SHF.L.U64.HI R16, R0, 0x3, R18 ;  /* 0x0000000300107819 */ /* 0x000fe40000010212 */
[----:B------:R-:W-:Y:S01]  /*0490*/  IADD3.X R0, RZ, R7, RZ, P0, !PT ;  /* 0x00000007ff007210 */ /* 0x000fe200007fe4ff */
[----:B------:R-:W-:Y:S01]  /*04a0*/  IMAD.X R7, RZ, RZ, R8, P1 ;  /* 0x000000ffff077224 */ /* 0x000fe200008e0608 */
[----:B------:R-:W-:-:S02]  /*04b0*/  IADD3 R8, P0, R17, R28, RZ ;  /* 0x0000001c11087210 */ /* 0x000fc40007f1e0ff */
[----:B------:R-:W-:Y:S02]  /*04c0*/  IADD3 R10, P1, R26, R17, RZ ;  /* 0x000000111a0a7210 */ /* 0x000fe40007f3e0ff */
[C---:B------:R-:W-:Y:S02]  /*04d0*/  SHF.L.U32 R27, R9.reuse, 0x3, RZ ;  /* 0x00000003091b7819 */ /* 0x040fe400000006ff */
[----:B------:R-:W-:Y:S02]  /*04e0*/  SHF.L.U64.HI R14, R9, 0x3, R14 ;  /* 0x00000003090e7819 */ /* 0x000fe4000001020e */
[----:B------:R-:W-:Y:S02]  /*04f0*/  IADD3.X R9, R16, R0, RZ, P0, !PT ;  /* 0x0000000010097210 */ /* 0x000fe400007fe4ff */
[----:B------:R-:W-:Y:S02]  /*0500*/  IADD3.X R11, R7, R16, RZ, P1, !PT ;  /* 0x00000010070b7210 */ /* 0x000fe40000ffe4ff */
[----:B------:R-:W-:Y:S01]  /*0510*/  IADD3 R28, P0, R27, R28, RZ ;  /* 0x0000001c1b1c7210 */ /* 0x000fe20007f1e0ff */
[----:B0-----:R-:W-:Y:S01]  /*0520*/  IMAD.WIDE R12, R19, 0x4, R12 ;  /* 0x00000004130c7825 */ /* 0x001fe200078e020c */
[----:B------:R-:W-:Y:S01]  /*0530*/  IADD3 R26, P1, R27, R26, RZ ;  /* 0x0000001a1b1a7210 */ /* 0x000fe20007f3e0ff */
[----:B------:R-:W0:Y:S02]  /*0540*/  LDC.64 R16, c[0x0][0x260] ;  /* 0x00009800ff107b82 */ /* 0x000e240000000a00 */
[C---:B------:R-:W-:Y:S01]  /*0550*/  IMAD.WIDE R8, R15.reuse, 0x4, R8 ;  /* 0x000000040f087825 */ /* 0x040fe200078e0208 */
[----:B------:R-:W-:Y:S01]  /*0560*/  IADD3.X R27, R14, R7, RZ, P1, !PT ;  /* 0x000000070e1b7210 */ /* 0x000fe20000ffe4ff */
[----:B------:R1:W4:Y:S02]  /*0570*/  LDG.E.EL R22, desc[UR4][R12.64] ;  /* 0x000000040c167981 */ /* 0x000324000c2e1900 */
[----:B------:R-:W-:-:S04]  /*0580*/  IMAD.WIDE R10, R15, 0x4, R10 ;  /* 0x000000040f0a7825 */ /* 0x000fc800078e020a */
[----:B------:R-:W-:Y:S01]  /*0590*/  IMAD.X R29, R14, 0x1, R0, P0 ;  /* 0x000000010e1d7824 */ /* 0x000fe200000e0600 */
[----:B------:R5:W4:Y:S01]  /*05a0*/  LDG.E.EL R7, desc[UR4][R10.64] ;  /* 0x000000040a077981 */ /* 0x000b22000c2e1900 */
[C---:B------:R-:W-:Y:S01]  /*05b0*/  IMAD.WIDE R26, R15.reuse, 0x4, R26 ;  /* 0x000000040f1a7825 */ /* 0x040fe200078e021a */
[----:B-1----:R-:W1:Y:S02]  /*05c0*/  LDC.64 R12, c[0x0][0x238] ;  /* 0x00008e00ff0c7b82 */ /* 0x002e640000000a00 */
[----:B------:R3:W4:Y:S01]  /*05d0*/  LDG.E.EL R0, desc[UR4][R8.64] ;  /* 0x0000000408007981 */ /* 0x000722000c2e1900 */
[----:B------:R-:W-:-:S03]  /*05e0*/  IMAD.WIDE R28, R15, 0x4, R28 ;  /* 0x000000040f1c7825 */ /* 0x000fc600078e021c */
[----:B------:R-:W4:Y:S02]  /*05f0*/  LDG.E.EL R26, desc[UR4][R26.64] ;  /* 0x000000041a1a7981 */ /* 0x000f24000c2e1900 */
[----:B-----5:R-:W5:Y:S02]  /*0600*/  LDC.64 R10, c[0x0][0x230] ;  /* 0x00008c00ff0a7b82 */ /* 0x020f640000000a00 */
[----:B------:R-:W4:Y:S06]  /*0610*/  LDG.E.EL R25, desc[UR4][R28.64] ;  /* 0x000000041c197981 */ /* 0x000f2c000c2e1900 */
[----:B---3--:R-:W3:Y:S08]  /*0620*/  LDC.64 R8, c[0x0][0x288] ;  /* 0x0000a200ff087b82 */ /* 0x008ef00000000a00 */
[----:B------:R-:W3:Y:S01]  /*0630*/  LDC.64 R14, c[0x0][0x258] ;  /* 0x00009600ff0e7b82 */ /* 0x000ee20000000a00 */
[----:B-1----:R-:W-:-:S04]  /*0640*/  IMAD.WIDE R12, R19, 0x4, R12 ;  /* 0x00000004130c7825 */ /* 0x002fc800078e020c */
[C---:B0-----:R-:W-:Y:S02]  /*0650*/  IMAD.WIDE R16, R19.reuse, 0x4, R16 ;  /* 0x0000000413107825 */ /* 0x041fe400078e0210 */
[----:B------:R-:W4:Y:S02]  /*0660*/  LDG.E.EL R13, desc[UR4][R12.64] ;  /* 0x000000040c0d7981 */ /* 0x000f24000c2e1900 */
[----:B-----5:R-:W-:Y:S02]  /*0670*/  IMAD.WIDE R10, R19, 0x4, R10 ;  /* 0x00000004130a7825 */ /* 0x020fe400078e020a */
[----:B------:R-:W5:Y:S04]  /*0680*/  LDG.E.EL R17, desc[UR4][R16.64] ;  /* 0x0000000410117981 */ /* 0x000f68000c2e1900 */
[----:B------:R-:W5:Y:S01]  /*0690*/  LDG.E.EL R10, desc[UR4][R10.64] ;  /* 0x000000040a0a7981 */ /* 0x000f62000c2e1900 */
[----:B---3--:R-:W-:-:S02]  /*06a0*/  IMAD.WIDE R8, R21, 0x4, R8 ;  /* 0x0000000415087825 */ /* 0x008fc400078e0208 */
[----:B------:R-:W0:Y:S04]  /*06b0*/  LDC.64 R20, c[0x0][0x2a0] ;  /* 0x0000a800ff147b82 */ /* 0x000e280000000a00 */
[----:B------:R1:W3:Y:S01]  /*06c0*/  LDG.E.EL R9, desc[UR4][R8.64] ;  /* 0x0000000408097981 */ /* 0x0002e2000c2e1900 */
[----:B------:R-:W-:-:S03]  /*06d0*/  IMAD.WIDE R14, R19, 0x4, R14 ;  /* 0x00000004130e7825 */ /* 0x000fc600078e020e */
[----:B------:R-:W1:Y:S03]  /*06e0*/  LDC.64 R18, c[0x0][0x290] ;  /* 0x0000a400ff127b82 */ /* 0x000e660000000a00 */
[----:B------:R-:W3:Y:S01]  /*06f0*/  LDG.E.EL R14, desc[UR4][R14.64] ;  /* 0x000000040e0e7981 */ /* 0x000ee2000c2e1900 */
[----:B0-----:R-:W-:-:S06]  /*0700*/  IMAD.WIDE R20, R4, 0x4, R20 ;  /* 0x0000000404147825 */ /* 0x001fcc00078e0214 */
[----:B------:R-:W3:Y:S01]  /*0710*/  LDG.E.EL R20, desc[UR4][R20.64] ;  /* 0x0000000414147981 */ /* 0x000ee2000c2e1900 */
[----:B-1----:R-:W-:-:S06]  /*0720*/  IMAD.WIDE R18, R2, 0x4, R18 ;  /* 0x0000000402127825 */ /* 0x002fcc00078e0212 */
[----:B------:R-:W3:Y:S01]  /*0730*/  LDG.E R18, desc[UR4][R18.64] ;  /* 0x0000000412127981 */ /* 0x000ee2000c1e1900 */
[----:B------:R-:W-:-:S04]  /*0740*/  FADD R3, R3, 9.9999997473787516356e-06 ;  /* 0x3727c5ac03037421 */ /* 0x000fc80000000000 */
[----:B------:R-:W0:Y:S02]  /*0750*/  MUFU.SQRT R4, R3 ;  /* 0x0000000300047308 */ /* 0x000e240000002000 */
[C---:B0-----:R-:W-:Y:S02]  /*0760*/  FSETP.GT.AND P0, PT, R4.reuse, 8.50705917302346158658e+37, PT ;  /* 0x7e8000000400780b */ /* 0x041fe40003f04000 */
[----:B------:R-:W-:Y:S01]  /*0770*/  FSETP.GEU.AND P2, PT, R4, 1.175494350822287508e-38, PT ;  /* 0x008000000400780b */ /* 0x000fe20003f4e000 */
[----:B------:R-:W-:-:S10]  /*0780*/  HFMA2.MMA R8, -RZ, RZ, 1.625, 0 ;  /* 0x3e800000ff087435 */ /* 0x000fd400000001ff */
[----:B------:R-:W-:-:S04]  /*0790*/  @P0 FMUL R4, R4, 0.25 ;  /* 0x3e80000004040820 */ /* 0x000fc80000400000 */
[----:B------:R-:W-:-:S06]  /*07a0*/  @!P2 FMUL R4, R4, 16777216 ;  /* 0x4b8000000404a820 */ /* 0x000fcc0000400000 */
[----:B------:R-:W0:Y:S01]  /*07b0*/  MUFU.RCP R4, R4 ;  /* 0x0000000400047308 */ /* 0x000e220000001000 */
[----:B------:R-:W-:Y:S01]  /*07c0*/  FSEL R3, R8, 1, P0 ;  /* 0x3f80000008037808 */ /* 0x000fe20000000000 */
[----:B------:R-:W-:-:S04]  /*07d0*/  FADD R24, R5, -R24 ;  /* 0x8000001805187221 */ /* 0x000fc80000000000 */
[----:B------:R-:W-:-:S04]  /*07e0*/  @!P2 FMUL R3, R3, 16777216 ;  /* 0x4b8000000303a820 */ /* 0x000fc80000400000 */
[----:B0-----:R-:W-:Y:S02]  /*07f0*/  FMUL R3, R4, R3 ;  /* 0x0000000304037220 */ /* 0x001fe40000400000 */
[----:B------:R-:W0:Y:S02]  /*0800*/  LDC.64 R4, c[0x0][0x210] ;  /* 0x00008400ff047b82 */ /* 0x000e240000000a00 */
[----:B------:R-:W-:Y:S01]  /*0810*/  FMUL R3, R3, R24 ;  /* 0x0000001803037220 */ /* 0x000fe20000400000 */
[----:B--2---:R-:W-:-:S04]  /*0820*/  FADD R6, R6, 9.9999997473787516356e-06 ;  /* 0x3727c5ac06067421 */ /* 0x004fc80000000000 */
[----:B------:R-:W1:Y:S02]  /*0830*/  MUFU.SQRT R11, R6 ;  /* 0x00000006000b7308 */ /* 0x000e640000002000 */
[C---:B-1----:R-:W-:Y:S02]  /*0840*/  FSETP.GT.AND P1, PT, R11.reuse, 8.50705917302346158658e+37, PT ;  /* 0x7e8000000b00780b */ /* 0x042fe40003f24000 */
[----:B------:R-:W-:-:S11]  /*0850*/  FSETP.GEU.AND P3, PT, R11, 1.175494350822287508e-38, PT ;  /* 0x008000000b00780b */ /* 0x000fd60003f6e000 */
[----:B------:R-:W-:-:S04]  /*0860*/  @P1 FMUL R11, R11, 0.25 ;  /* 0x3e8000000b0b1820 */ /* 0x000fc80000400000 */
[----:B------:R-:W-:-:S06]  /*0870*/  @!P3 FMUL R11, R11, 16777216 ;  /* 0x4b8000000b0bb820 */ /* 0x000fcc0000400000 */
[----:B------:R-:W1:Y:S01]  /*0880*/  MUFU.RCP R11, R11 ;  /* 0x0000000b000b7308 */ /* 0x000e620000001000 */
[----:B------:R-:W-:-:S05]  /*0890*/  FSEL R6, R8, 1, P1 ;  /* 0x3f80000008067808 */ /* 0x000fca0000800000 */
[----:B------:R-:W-:Y:S01]  /*08a0*/  @!P3 FMUL R6, R6, 16777216 ;  /* 0x4b8000000606b820 */ /* 0x000fe20000400000 */
[----:B----4-:R-:W-:-:S03]  /*08b0*/  FADD R23, R23, -R22 ;  /* 0x8000001617177221 */ /* 0x010fc60000000000 */
[----:B-1----:R-:W-:-:S04]  /*08c0*/  FMUL R6, R11, R6 ;  /* 0x000000060b067220 */ /* 0x002fc80000400000 */
[----:B------:R-:W-:Y:S01]  /*08d0*/  FMUL R6, R6, R23 ;  /* 0x0000001706067220 */ /* 0x000fe20000400000 */
[----:B------:R-:W-:Y:S01]  /*08e0*/  FADD R7, -R0, R7 ;  /* 0x0000000700077221 */ /* 0x000fe20000000100 */
[----:B------:R-:W-:Y:S01]  /*08f0*/  FADD R26, -R25, R26 ;  /* 0x0000001a191a7221 */ /* 0x000fe20000000100 */
[----:B0-----:R-:W-:-:S04]  /*0900*/  IMAD.WIDE R4, R2, 0x4, R4 ;  /* 0x0000000402047825 */ /* 0x001fc800078e0204 */
[----:B-----5:R-:W-:Y:S01]  /*0910*/  FFMA R3, R10, R3, R13 ;  /* 0x000000030a037223 */ /* 0x020fe2000000000d */
[C---:B---3--:R-:W-:Y:S01]  /*0920*/  FFMA R7, R9.reuse, R7, R0 ;  /* 0x0000000709077223 */ /* 0x048fe20000000000 */
[----:B------:R-:W-:Y:S01]  /*0930*/  FFMA R26, R9, R26, R25 ;  /* 0x0000001a091a7223 */ /* 0x000fe20000000019 */
[----:B------:R-:W-:-:S03]  /*0940*/  FFMA R6, R14, R6, R17 ;  /* 0x000000060e067223 */ /* 0x000fc60000000011 */
[----:B------:R-:W-:Y:S01]  /*0950*/  FADD R26, -R7, R26 ;  /* 0x0000001a071a7221 */ /* 0x000fe20000000100 */
[----:B------:R-:W-:Y:S01]  /*0960*/  FADD R3, R6, R3 ;  /* 0x0000000306037221 */ /* 0x000fe20000000000 */
[----:B------:R-:W-:Y:S02]  /*0970*/  IADD3 R6, P1, R2, UR6, RZ ;  /* 0x0000000602067c10 */ /* 0x000fe4000ff3e0ff */
[----:B------:R-:W-:Y:S01]  /*0980*/  FFMA R20, R20, R26, R7 ;  /* 0x0000001a14147223 */ /* 0x000fe20000000007 */
[----:B------:R-:W-:-:S04]  /*0990*/  FADD R3, R18, R3 ;  /* 0x0000000312037221 */ /* 0x000fc80000000000 */
[C---:B------:R-:W-:Y:S01]  /*09a0*/  FADD R9, R3.reuse, R20 ;  /* 0x0000001403097221 */ /* 0x040fe20000000000 */
[----:B------:R-:W-:-:S04]  /*09b0*/  FSETP.GEU.AND P0, PT, R3, -R20, PT ;  /* 0x800000140300720b */ /* 0x000fc80003f0e000 */
[----:B------:R-:W-:-:S04]  /*09c0*/  FSEL R0, R9, RZ, P0 ;  /* 0x000000ff09007208 */ /* 0x000fc80000000000 */
[----:B------:R-:W-:Y:S02]  /*09d0*/  FSETP.GTU.AND P0, PT, R0, RZ, PT ;  /* 0x000000ff0000720b */ /* 0x000fe40003f0c000 */
[----:B------:R-:W-:Y:S02]  /*09e0*/  LEA.HI.X.SX32 R7, R2, UR7, 0x1, P1 ;  /* 0x0000000702077c11 */ /* 0x000fe400088f0eff */
[----:B------:R-:W-:Y:S01]  /*09f0*/  SEL R3, RZ, 0x1, P0 ;  /* 0x00000001ff037807 */ /* 0x000fe20000000000 */
[----:B------:R-:W-:Y:S04]  /*0a00*/  STG.E desc[UR4][R4.64], R9 ;  /* 0x0000000904007986 */ /* 0x000fe8000c101904 */
[----:B------:R-:W-:Y:S01]  /*0a10*/  STG.E.U8 desc[UR4][R6.64], R3 ;  /* 0x0000000306007986 */ /* 0x000fe2000c101104 */
[----:B------:R-:W-:Y:S05]  /*0a20*/  EXIT ;  /* 0x000000000000794d */ /* 0x000fea0003800000 */
.L_x_0:
[----:B------:R-:W-:-:S00]  /*0a30*/  BRA `(.L_x_0) ;  /* 0xfffffffc00fc7947 */ /* 0x000fc0000383ffff */
[----:B------:R-:W-:-:S00]  /*0a40*/  NOP ;  /* 0x0000000000007918 */ /* 0x000fc00000000000 */
        /* <DEDUP_REMOVED lines=11> */
.L_x_1:


//--------------------- .nv.global.init           --------------------------
	.section	.nv.global.init,"aw",@progbits
.nv.global.init:
	.type		_$_str,@object
	.size		_$_str,(_$_str_$_2 - _$_str)
_$_str:
        /*0000*/ 	.byte	0x5f, 0x5f, 0x43, 0x55, 0x44, 0x41, 0x5f, 0x46, 0x54, 0x5a, 0x00
	.type		_$_str_$_2,@object
	.size		_$_str_$_2,(.L_1 - _$_str_$_2)
_$_str_$_2:
        /*000b*/ 	.byte	0x5f, 0x5f, 0x43, 0x55, 0x44, 0x41, 0x5f, 0x50, 0x52, 0x45, 0x43, 0x5f, 0x53, 0x51, 0x52, 0x54
        /*001b*/ 	.byte	0x00
.L_1:


//--------------------- .nv.constant0.triton_poi_fused__native_batch_norm_legit_no_training__unsafe_index_add_mul_relu_sub_threshold_backward_49 --------------------------
	.section	.nv.constant0.triton_poi_fused__native_batch_norm_legit_no_training__unsafe_index_add_mul_relu_sub_threshold_backward_49,"a",@progbits
	.sectionflags	@""
	.align	4
.nv.constant0.triton_poi_fused__native_batch_norm_legit_no_training__unsafe_index_add_mul_relu_sub_threshold_backward_49:
	.zero		692
